//
// Generated by NVIDIA NVVM Compiler
//
// Compiler Build ID: CL-36424714
// Cuda compilation tools, release 13.0, V13.0.88
// Based on NVVM 20.0.0
//

.version 9.0
.target sm_100
.address_size 64

	// .globl	_Z9holaMundov
.extern .func  (.param .b32 func_retval0) vprintf
(
	.param .b64 vprintf_param_0,
	.param .b64 vprintf_param_1
)
;
.global .align 1 .b8 $str[21] = {72, 111, 108, 97, 32, 77, 117, 110, 100, 111, 32, 99, 111, 110, 32, 67, 85, 68, 65, 10};

.visible .entry _Z9holaMundov()
{
	.reg .b32 	%r<3>;
	.reg .b64 	%rd<3>;

	mov.u64 	%rd1, $str;
	cvta.global.u64 	%rd2, %rd1;
	{ // callseq 0, 0
	.param .b64 param0;
	st.param.b64 	[param0], %rd2;
	.param .b64 param1;
	st.param.b64 	[param1], 0;
	.param .b32 retval0;
	call.uni (retval0), 
	vprintf, 
	(
	param0, 
	param1
	);
	ld.param.b32 	%r1, [retval0];
	} // callseq 0
	ret;

}


// ===== COMPILED SASS (sm_100) =====

	.target	sm_100

	.elftype	@"ET_EXEC"


//--------------------- .note.nv.tkinfo           --------------------------
	.section	.note.nv.tkinfo,"",@"SHT_NOTE"
	.sectionflags	@"SHF_NOTE_NV_TKINFO"
	.tkinfo
        /*0018*/ 	.word	0x00000002
        /*0030*/ 	.string	""
        /*0030*/ 	.string	"ptxas"
        /*0030*/ 	.string	"Cuda compilation tools, release 13.0, V13.0.88"
        /*0030*/ 	.string	"Build cuda_13.0.r13.0/compiler.36424714_0"
        /*0030*/ 	.string	"-arch sm_100 -m 64 "



//--------------------- .note.nv.cuinfo           --------------------------
	.section	.note.nv.cuinfo,"",@"SHT_NOTE"
	.sectionflags	@"SHF_NOTE_NV_CUINFO"
        /*0018*/ 	.short	0x0002
        /*001a*/ 	.short	0x0064
        /*001c*/ 	.short	0x0082
	.zero		2


//--------------------- .nv.info                  --------------------------
	.section	.nv.info,"",@"SHT_CUDA_INFO"
	.align	4


	//----- nvinfo : EIATTR_REGCOUNT
	.align		4
        /*0000*/ 	.byte	0x04, 0x2f
        /*0002*/ 	.short	(.L_2 - .L_1)
	.align		4
.L_1:
        /*0004*/ 	.word	index@(_Z9holaMundov)
        /*0008*/ 	.word	0x00000018


	//----- nvinfo : EIATTR_FRAME_SIZE
	.align		4
.L_2:
        /*000c*/ 	.byte	0x04, 0x11
        /*000e*/ 	.short	(.L_4 - .L_3)
	.align		4
.L_3:
        /*0010*/ 	.word	index@(_Z9holaMundov)
        /*0014*/ 	.word	0x00000000


	//----- nvinfo : EIATTR_MIN_STACK_SIZE
	.align		4
.L_4:
        /*0018*/ 	.byte	0x04, 0x12
        /*001a*/ 	.short	(.L_6 - .L_5)
	.align		4
.L_5:
        /*001c*/ 	.word	index@(_Z9holaMundov)
        /*0020*/ 	.word	0x00000000
.L_6:


//--------------------- .nv.compat                --------------------------
	.section	.nv.compat,"",@"SHT_CUDA_COMPAT_INFO"
	.align	4
        /*0000*/ 	.byte	0x02, 0x09, 0x00, 0x00, 0x02, 0x02, 0x01, 0x00, 0x02, 0x05, 0x05, 0x00, 0x03, 0x07, 0x01, 0x01
        /*0010*/ 	.byte	0x02, 0x03, 0x00, 0x00, 0x02, 0x06, 0x01, 0x00, 0x04, 0x0b, 0x08, 0x00, 0x09, 0x00, 0x00, 0x00
        /*0020*/ 	.byte	0x00, 0x00, 0x00, 0x00


//--------------------- .nv.info._Z9holaMundov    --------------------------
	.section	.nv.info._Z9holaMundov,"",@"SHT_CUDA_INFO"
	.sectionflags	@""
	.align	4


	//----- nvinfo : EIATTR_CUDA_API_VERSION
	.align		4
        /*0000*/ 	.byte	0x04, 0x37
        /*0002*/ 	.short	(.L_8 - .L_7)
.L_7:
        /*0004*/ 	.word	0x00000082


	//----- nvinfo : EIATTR_SPARSE_MMA_MASK
	.align		4
.L_8:
        /*0008*/ 	.byte	0x03, 0x50
        /*000a*/ 	.short	0x0000


	//----- nvinfo : EIATTR_MAXREG_COUNT
	.align		4
        /*000c*/ 	.byte	0x03, 0x1b
        /*000e*/ 	.short	0x00ff


	//----- nvinfo : EIATTR_EXTERNS
	.align		4
        /*0010*/ 	.byte	0x04, 0x0f
        /*0012*/ 	.short	(.L_10 - .L_9)


	//   ....[0]....
	.align		4
.L_9:
        /*0014*/ 	.word	index@(vprintf)


	//----- nvinfo : EIATTR_MERCURY_ISA_VERSION
	.align		4
.L_10:
        /*0018*/ 	.byte	0x03, 0x5f
        /*001a*/ 	.short	0x0101


	//----- nvinfo : EIATTR_VRC_CTA_INIT_COUNT
	.align		4
        /*001c*/ 	.byte	0x02, 0x4a
	.zero		1
	.zero		1


	//----- nvinfo : EIATTR_SYSCALL_OFFSETS
	.align		4
        /*0020*/ 	.byte	0x04, 0x46
        /*0022*/ 	.short	(.L_12 - .L_11)


	//   ....[0]....
.L_11:
        /*0024*/ 	.word	0x00000080


	//----- nvinfo : EIATTR_EXIT_INSTR_OFFSETS
	.align		4
.L_12:
        /*0028*/ 	.byte	0x04, 0x1c
        /*002a*/ 	.short	(.L_14 - .L_13)


	//   ....[0]....
.L_13:
        /*002c*/ 	.word	0x00000090


	//----- nvinfo : EIATTR_SW_WAR
	.align		4
.L_14:
        /*0030*/ 	.byte	0x04, 0x36
        /*0032*/ 	.short	(.L_16 - .L_15)
.L_15:
        /*0034*/ 	.word	0x00000008
.L_16:


//--------------------- .nv.callgraph             --------------------------
	.section	.nv.callgraph,"",@"SHT_CUDA_CALLGRAPH"
	.align	4
	.sectionentsize	8
	.align		4
        /*0000*/ 	.word	0x00000000
	.align		4
        /*0004*/ 	.word	0xffffffff
	.align		4
        /*0008*/ 	.word	index@(_Z9holaMundov)
	.align		4
        /*000c*/ 	.word	index@(vprintf)
	.align		4
        /*0010*/ 	.word	0x00000000
	.align		4
        /*0014*/ 	.word	0xfffffffe
	.align		4
        /*0018*/ 	.word	0x00000000
	.align		4
        /*001c*/ 	.word	0xfffffffd
	.align		4
        /*0020*/ 	.word	0x00000000
	.align		4
        /*0024*/ 	.word	0xfffffffc


//--------------------- .nv.constant4             --------------------------
	.section	.nv.constant4,"a",@progbits
	.align	8
	.align		8
.nv.constant4:
        /*0000*/ 	.dword	vprintf
	.align		8
        /*0008*/ 	.dword	$str


//--------------------- .text._Z9holaMundov       --------------------------
	.section	.text._Z9holaMundov,"ax",@progbits
	.align	128
        .global         _Z9holaMundov
        .type           _Z9holaMundov,@function
        .size           _Z9holaMundov,(.L_x_2 - _Z9holaMundov)
        .other          _Z9holaMundov,@"STO_CUDA_ENTRY STV_DEFAULT"
_Z9holaMundov:
.text._Z9holaMundov:
[----:B------:R-:W0:Y:S01]  /*0000*/  LDC R1, c[0x0][0x37c] ;  /* 0x0000df00ff017b82 */ /* 0x000e220000000800 */
[----:B------:R-:W-:Y:S01]  /*0010*/  MOV R0, 0x0 ;  /* 0x0000000000007802 */ /* 0x000fe20000000f00 */
[----:B------:R-:W1:Y:S01]  /*0020*/  LDCU.64 UR4, c[0x4][0x8] ;  /* 0x01000100ff0477ac */ /* 0x000e620008000a00 */
[----:B------:R-:W-:-:S05]  /*0030*/  CS2R R6, SRZ ;  /* 0x0000000000067805 */ /* 0x000fca000001ff00 */
[----:B------:R2:W3:Y:S01]  /*0040*/  LDC.64 R2, c[0x4][R0] ;  /* 0x0100000000027b82 */ /* 0x0004e20000000a00 */
[----:B-1----:R-:W-:Y:S02]  /*0050*/  IMAD.U32 R4, RZ, RZ, UR4 ;  /* 0x00000004ff047e24 */ /* 0x002fe4000f8e00ff */
[----:B--2---:R-:W-:-:S07]  /*0060*/  IMAD.U32 R5, RZ, RZ, UR5 ;  /* 0x00000005ff057e24 */ /* 0x004fce000f8e00ff */
[----:B------:R-:W-:-:S07]  /*0070*/  LEPC R20, `(.L_x_0) ;  /* 0x000000001014794e */ /* 0x000fce0000000000 */
[----:B0--3--:R-:W-:Y:S05]  /*0080*/  CALL.ABS.NOINC R2 ;  /* 0x0000000002007343 */ /* 0x009fea0003c00000 */
.L_x_0:
[----:B------:R-:W-:Y:S05]  /*0090*/  EXIT ;  /* 0x000000000000794d */ /* 0x000fea0003800000 */
.L_x_1:
[----:B------:R-:W-:-:S00]  /*00a0*/  BRA `(.L_x_1) ;  /* 0xfffffffc00fc7947 */ /* 0x000fc0000383ffff */
[----:B------:R-:W-:-:S00]  /*00b0*/  NOP ;  /* 0x0000000000007918 */ /* 0x000fc00000000000 */
        /* <DEDUP_REMOVED lines=12> */
.L_x_2:


//--------------------- .nv.global.init           --------------------------
	.section	.nv.global.init,"aw",@progbits
.nv.global.init:
	.type		$str,@object
	.size		$str,(.L_0 - $str)
$str:
        /*0000*/ 	.byte	0x48, 0x6f, 0x6c, 0x61, 0x20, 0x4d, 0x75, 0x6e, 0x64, 0x6f, 0x20, 0x63, 0x6f, 0x6e, 0x20, 0x43
        /*0010*/ 	.byte	0x55, 0x44, 0x41, 0x0a, 0x00
.L_0:


//--------------------- .nv.shared.reserved.0     --------------------------
	.section	.nv.shared.reserved.0,"aw",@nobits
	.weak		__nv_reservedSMEM_offset_0_alias
	.size		__nv_reservedSMEM_offset_0_alias, 0, 64
	.other		__nv_reservedSMEM_offset_0_alias,@"STO_CUDA_RESERVED_SHARED STV_DEFAULT"
__nv_reservedSMEM_offset_0_alias:
	.zero		0
	.zero		64


//--------------------- .nv.constant0._Z9holaMundov --------------------------
	.section	.nv.constant0._Z9holaMundov,"a",@progbits
	.sectionflags	@""
	.align	4
.nv.constant0._Z9holaMundov:
	.zero		896


//--------------------- SYMBOLS --------------------------

	.type		.nv.reservedSmem.offset0,@object
	.size		.nv.reservedSmem.offset0,0x4
	.type		vprintf,@function
